//
// Generated by NVIDIA NVVM Compiler
//
// Compiler Build ID: CL-36424714
// Cuda compilation tools, release 13.0, V13.0.88
// Based on NVVM 20.0.0
//

.version 9.0
.target sm_100
.address_size 64

	// .globl	_Z5hellov
.extern .func  (.param .b32 func_retval0) vprintf
(
	.param .b64 vprintf_param_0,
	.param .b64 vprintf_param_1
)
;
.global .align 1 .b8 $str[23] = {10, 84, 104, 114, 101, 97, 100, 32, 37, 100, 32, 105, 110, 32, 98, 108, 111, 99, 107, 32, 37, 100};

.visible .entry _Z5hellov()
{
	.local .align 8 .b8 	__local_depot0[8];
	.reg .b64 	%SP;
	.reg .b64 	%SPL;
	.reg .b32 	%r<5>;
	.reg .b64 	%rd<5>;

	mov.u64 	%SPL, __local_depot0;
	cvta.local.u64 	%SP, %SPL;
	add.u64 	%rd1, %SP, 0;
	add.u64 	%rd2, %SPL, 0;
	mov.u32 	%r1, %tid.x;
	mov.u32 	%r2, %ctaid.x;
	st.local.v2.u32 	[%rd2], {%r1, %r2};
	mov.u64 	%rd3, $str;
	cvta.global.u64 	%rd4, %rd3;
	{ // callseq 0, 0
	.param .b64 param0;
	st.param.b64 	[param0], %rd4;
	.param .b64 param1;
	st.param.b64 	[param1], %rd1;
	.param .b32 retval0;
	call.uni (retval0), 
	vprintf, 
	(
	param0, 
	param1
	);
	ld.param.b32 	%r3, [retval0];
	} // callseq 0
	ret;

}


// ===== COMPILED SASS (sm_100) =====

	.target	sm_100

	.elftype	@"ET_EXEC"


//--------------------- .note.nv.tkinfo           --------------------------
	.section	.note.nv.tkinfo,"",@"SHT_NOTE"
	.sectionflags	@"SHF_NOTE_NV_TKINFO"
	.tkinfo
        /*0018*/ 	.word	0x00000002
        /*0030*/ 	.string	""
        /*0030*/ 	.string	"ptxas"
        /*0030*/ 	.string	"Cuda compilation tools, release 13.0, V13.0.88"
        /*0030*/ 	.string	"Build cuda_13.0.r13.0/compiler.36424714_0"
        /*0030*/ 	.string	"-arch sm_100 -m 64 "



//--------------------- .note.nv.cuinfo           --------------------------
	.section	.note.nv.cuinfo,"",@"SHT_NOTE"
	.sectionflags	@"SHF_NOTE_NV_CUINFO"
        /*0018*/ 	.short	0x0002
        /*001a*/ 	.short	0x0064
        /*001c*/ 	.short	0x0082
	.zero		2


//--------------------- .nv.info                  --------------------------
	.section	.nv.info,"",@"SHT_CUDA_INFO"
	.align	4


	//----- nvinfo : EIATTR_REGCOUNT
	.align		4
        /*0000*/ 	.byte	0x04, 0x2f
        /*0002*/ 	.short	(.L_2 - .L_1)
	.align		4
.L_1:
        /*0004*/ 	.word	index@(_Z5hellov)
        /*0008*/ 	.word	0x00000018


	//----- nvinfo : EIATTR_FRAME_SIZE
	.align		4
.L_2:
        /*000c*/ 	.byte	0x04, 0x11
        /*000e*/ 	.short	(.L_4 - .L_3)
	.align		4
.L_3:
        /*0010*/ 	.word	index@(_Z5hellov)
        /*0014*/ 	.word	0x00000008


	//----- nvinfo : EIATTR_MIN_STACK_SIZE
	.align		4
.L_4:
        /*0018*/ 	.byte	0x04, 0x12
        /*001a*/ 	.short	(.L_6 - .L_5)
	.align		4
.L_5:
        /*001c*/ 	.word	index@(_Z5hellov)
        /*0020*/ 	.word	0x00000008
.L_6:


//--------------------- .nv.compat                --------------------------
	.section	.nv.compat,"",@"SHT_CUDA_COMPAT_INFO"
	.align	4
        /*0000*/ 	.byte	0x02, 0x09, 0x00, 0x00, 0x02, 0x02, 0x01, 0x00, 0x02, 0x05, 0x05, 0x00, 0x03, 0x07, 0x01, 0x01
        /*0010*/ 	.byte	0x02, 0x03, 0x00, 0x00, 0x02, 0x06, 0x01, 0x00, 0x04, 0x0b, 0x08, 0x00, 0x09, 0x00, 0x00, 0x00
        /*0020*/ 	.byte	0x00, 0x00, 0x00, 0x00


//--------------------- .nv.info._Z5hellov        --------------------------
	.section	.nv.info._Z5hellov,"",@"SHT_CUDA_INFO"
	.sectionflags	@""
	.align	4


	//----- nvinfo : EIATTR_CUDA_API_VERSION
	.align		4
        /*0000*/ 	.byte	0x04, 0x37
        /*0002*/ 	.short	(.L_8 - .L_7)
.L_7:
        /*0004*/ 	.word	0x00000082


	//----- nvinfo : EIATTR_SPARSE_MMA_MASK
	.align		4
.L_8:
        /*0008*/ 	.byte	0x03, 0x50
        /*000a*/ 	.short	0x0000


	//----- nvinfo : EIATTR_MAXREG_COUNT
	.align		4
        /*000c*/ 	.byte	0x03, 0x1b
        /*000e*/ 	.short	0x00ff


	//----- nvinfo : EIATTR_EXTERNS
	.align		4
        /*0010*/ 	.byte	0x04, 0x0f
        /*0012*/ 	.short	(.L_10 - .L_9)


	//   ....[0]....
	.align		4
.L_9:
        /*0014*/ 	.word	index@(vprintf)


	//----- nvinfo : EIATTR_MERCURY_ISA_VERSION
	.align		4
.L_10:
        /*0018*/ 	.byte	0x03, 0x5f
        /*001a*/ 	.short	0x0101


	//----- nvinfo : EIATTR_VRC_CTA_INIT_COUNT
	.align		4
        /*001c*/ 	.byte	0x02, 0x4a
	.zero		1
	.zero		1


	//----- nvinfo : EIATTR_SYSCALL_OFFSETS
	.align		4
        /*0020*/ 	.byte	0x04, 0x46
        /*0022*/ 	.short	(.L_12 - .L_11)


	//   ....[0]....
.L_11:
        /*0024*/ 	.word	0x000000f0


	//----- nvinfo : EIATTR_EXIT_INSTR_OFFSETS
	.align		4
.L_12:
        /*0028*/ 	.byte	0x04, 0x1c
        /*002a*/ 	.short	(.L_14 - .L_13)


	//   ....[0]....
.L_13:
        /*002c*/ 	.word	0x00000100


	//----- nvinfo : EIATTR_SW_WAR
	.align		4
.L_14:
        /*0030*/ 	.byte	0x04, 0x36
        /*0032*/ 	.short	(.L_16 - .L_15)
.L_15:
        /*0034*/ 	.word	0x00000008
.L_16:


//--------------------- .nv.callgraph             --------------------------
	.section	.nv.callgraph,"",@"SHT_CUDA_CALLGRAPH"
	.align	4
	.sectionentsize	8
	.align		4
        /*0000*/ 	.word	0x00000000
	.align		4
        /*0004*/ 	.word	0xffffffff
	.align		4
        /*0008*/ 	.word	index@(_Z5hellov)
	.align		4
        /*000c*/ 	.word	index@(vprintf)
	.align		4
        /*0010*/ 	.word	0x00000000
	.align		4
        /*0014*/ 	.word	0xfffffffe
	.align		4
        /*0018*/ 	.word	0x00000000
	.align		4
        /*001c*/ 	.word	0xfffffffd
	.align		4
        /*0020*/ 	.word	0x00000000
	.align		4
        /*0024*/ 	.word	0xfffffffc


//--------------------- .nv.constant4             --------------------------
	.section	.nv.constant4,"a",@progbits
	.align	8
	.align		8
.nv.constant4:
        /*0000*/ 	.dword	vprintf
	.align		8
        /*0008*/ 	.dword	$str


//--------------------- .text._Z5hellov           --------------------------
	.section	.text._Z5hellov,"ax",@progbits
	.align	128
        .global         _Z5hellov
        .type           _Z5hellov,@function
        .size           _Z5hellov,(.L_x_2 - _Z5hellov)
        .other          _Z5hellov,@"STO_CUDA_ENTRY STV_DEFAULT"
_Z5hellov:
.text._Z5hellov:
[----:B------:R-:W0:Y:S01]  /*0000*/  LDC R1, c[0x0][0x37c] ;  /* 0x0000df00ff017b82 */ /* 0x000e220000000800 */
[----:B------:R-:W1:Y:S01]  /*0010*/  S2R R8, SR_TID.X ;  /* 0x0000000000087919 */ /* 0x000e620000002100 */
[----:B0-----:R-:W-:Y:S01]  /*0020*/  VIADD R1, R1, 0xfffffff8 ;  /* 0xfffffff801017836 */ /* 0x001fe20000000000 */
[----:B------:R-:W-:Y:S01]  /*0030*/  MOV R0, 0x0 ;  /* 0x0000000000007802 */ /* 0x000fe20000000f00 */
[----:B------:R-:W0:Y:S01]  /*0040*/  LDCU UR4, c[0x0][0x2f8] ;  /* 0x00005f00ff0477ac */ /* 0x000e220008000800 */
[----:B------:R-:W1:Y:S03]  /*0050*/  S2R R9, SR_CTAID.X ;  /* 0x0000000000097919 */ /* 0x000e660000002500 */
[----:B------:R2:W3:Y:S01]  /*0060*/  LDC.64 R2, c[0x4][R0] ;  /* 0x0100000000027b82 */ /* 0x0004e20000000a00 */
[----:B------:R-:W4:Y:S01]  /*0070*/  LDCU.64 UR6, c[0x4][0x8] ;  /* 0x01000100ff0677ac */ /* 0x000f220008000a00 */
[----:B------:R-:W5:Y:S01]  /*0080*/  LDCU UR5, c[0x0][0x2fc] ;  /* 0x00005f80ff0577ac */ /* 0x000f620008000800 */
[----:B0-----:R-:W-:Y:S01]  /*0090*/  IADD3 R6, P0, PT, R1, UR4, RZ ;  /* 0x0000000401067c10 */ /* 0x001fe2000ff1e0ff */
[----:B----4-:R-:W-:Y:S01]  /*00a0*/  IMAD.U32 R4, RZ, RZ, UR6 ;  /* 0x00000006ff047e24 */ /* 0x010fe2000f8e00ff */
[----:B------:R-:W-:-:S03]  /*00b0*/  MOV R5, UR7 ;  /* 0x0000000700057c02 */ /* 0x000fc60008000f00 */
[----:B-----5:R-:W-:Y:S01]  /*00c0*/  IMAD.X R7, RZ, RZ, UR5, P0 ;  /* 0x00000005ff077e24 */ /* 0x020fe200080e06ff */
[----:B-1----:R2:W-:Y:S07]  /*00d0*/  STL.64 [R1], R8 ;  /* 0x0000000801007387 */ /* 0x0025ee0000100a00 */
[----:B------:R-:W-:-:S07]  /*00e0*/  LEPC R20, `(.L_x_0) ;  /* 0x000000001014794e */ /* 0x000fce0000000000 */
[----:B--23--:R-:W-:Y:S05]  /*00f0*/  CALL.ABS.NOINC R2 ;  /* 0x0000000002007343 */ /* 0x00cfea0003c00000 */
.L_x_0:
[----:B------:R-:W-:Y:S05]  /*0100*/  EXIT ;  /* 0x000000000000794d */ /* 0x000fea0003800000 */
.L_x_1:
[----:B------:R-:W-:-:S00]  /*0110*/  BRA `(.L_x_1) ;  /* 0xfffffffc00fc7947 */ /* 0x000fc0000383ffff */
[----:B------:R-:W-:-:S00]  /*0120*/  NOP ;  /* 0x0000000000007918 */ /* 0x000fc00000000000 */
        /* <DEDUP_REMOVED lines=13> */
.L_x_2:


//--------------------- .nv.global.init           --------------------------
	.section	.nv.global.init,"aw",@progbits
.nv.global.init:
	.type		$str,@object
	.size		$str,(.L_0 - $str)
$str:
        /*0000*/ 	.byte	0x0a, 0x54, 0x68, 0x72, 0x65, 0x61, 0x64, 0x20, 0x25, 0x64, 0x20, 0x69, 0x6e, 0x20, 0x62, 0x6c
        /*0010*/ 	.byte	0x6f, 0x63, 0x6b, 0x20, 0x25, 0x64, 0x00
.L_0:


//--------------------- .nv.shared.reserved.0     --------------------------
	.section	.nv.shared.reserved.0,"aw",@nobits
	.weak		__nv_reservedSMEM_offset_0_alias
	.size		__nv_reservedSMEM_offset_0_alias, 0, 64
	.other		__nv_reservedSMEM_offset_0_alias,@"STO_CUDA_RESERVED_SHARED STV_DEFAULT"
__nv_reservedSMEM_offset_0_alias:
	.zero		0
	.zero		64


//--------------------- .nv.constant0._Z5hellov   --------------------------
	.section	.nv.constant0._Z5hellov,"a",@progbits
	.sectionflags	@""
	.align	4
.nv.constant0._Z5hellov:
	.zero		896


//--------------------- SYMBOLS --------------------------

	.type		.nv.reservedSmem.offset0,@object
	.size		.nv.reservedSmem.offset0,0x4
	.type		vprintf,@function
